	.headerflags	@"EF_CUDA_TEXMODE_UNIFIED EF_CUDA_64BIT_ADDRESS EF_CUDA_ACCELERATORS EF_CUDA_SM90 EF_CUDA_VIRTUAL_SM(EF_CUDA_SM90)"
	.elftype	@"ET_EXEC"


//--------------------- .nv.info                  --------------------------
	.section	.nv.info,"",@"SHT_CUDA_INFO"
	.align	4


	//----- nvinfo : EIATTR_REGCOUNT
	.align		4
        /*0000*/ 	.byte	0x04, 0x2f
        /*0002*/ 	.short	(.L_3 - .L_2)
	.align		4
.L_2:
        /*0004*/ 	.word	index@(triton_poi_fused__native_batch_norm_legit_no_training_mul_sigmoid_21)
        /*0008*/ 	.word	0x00000011


	//----- nvinfo : EIATTR_MIN_STACK_SIZE
	.align		4
.L_3:
        /*000c*/ 	.byte	0x04, 0x12
        /*000e*/ 	.short	(.L_5 - .L_4)
	.align		4
.L_4:
        /*0010*/ 	.word	index@(triton_poi_fused__native_batch_norm_legit_no_training_mul_sigmoid_21)
        /*0014*/ 	.word	0x00000000


	//----- nvinfo : EIATTR_FRAME_SIZE
	.align		4
.L_5:
        /*0018*/ 	.byte	0x04, 0x11
        /*001a*/ 	.short	(.L_7 - .L_6)
	.align		4
.L_6:
        /*001c*/ 	.word	index@(triton_poi_fused__native_batch_norm_legit_no_training_mul_sigmoid_21)
        /*0020*/ 	.word	0x00000000


	//----- nvinfo : EIATTR_MIN_STACK_SIZE
	.align		4
.L_7:
        /*0024*/ 	.byte	0x04, 0x12
        /*0026*/ 	.short	(.L_9 - .L_8)
	.align		4
.L_8:
        /*0028*/ 	.word	index@(triton_poi_fused__native_batch_norm_legit_no_training_mul_sigmoid_21)
        /*002c*/ 	.word	0x00000000
.L_9:


//--------------------- .nv.info.triton_poi_fused__native_batch_norm_legit_no_training_mul_sigmoid_21 --------------------------
	.section	.nv.info.triton_poi_fused__native_batch_norm_legit_no_training_mul_sigmoid_21,"",@"SHT_CUDA_INFO"
	.sectionflags	@""
	.align	4


	//----- nvinfo : EIATTR_CUDA_API_VERSION
	.align		4
        /*0000*/ 	.byte	0x04, 0x37
        /*0002*/ 	.short	(.L_11 - .L_10)
.L_10:
        /*0004*/ 	.word	0x0000007c


	//----- nvinfo : EIATTR_KPARAM_INFO
	.align		4
.L_11:
        /*0008*/ 	.byte	0x04, 0x17
        /*000a*/ 	.short	(.L_13 - .L_12)
.L_12:
        /*000c*/ 	.word	0x00000000
        /*0010*/ 	.short	0x0006
        /*0012*/ 	.short	0x0030
        /*0014*/ 	.byte	0x00, 0xf0, 0x11, 0x00


	//----- nvinfo : EIATTR_KPARAM_INFO
	.align		4
.L_13:
        /*0018*/ 	.byte	0x04, 0x17
        /*001a*/ 	.short	(.L_15 - .L_14)
.L_14:
        /*001c*/ 	.word	0x00000000
        /*0020*/ 	.short	0x0005
        /*0022*/ 	.short	0x0028
        /*0024*/ 	.byte	0x00, 0xf4, 0x21, 0x00


	//----- nvinfo : EIATTR_KPARAM_INFO
	.align		4
.L_15:
        /*0028*/ 	.byte	0x04, 0x17
        /*002a*/ 	.short	(.L_17 - .L_16)
.L_16:
        /*002c*/ 	.word	0x00000000
        /*0030*/ 	.short	0x0004
        /*0032*/ 	.short	0x0020
        /*0034*/ 	.byte	0x00, 0xf4, 0x21, 0x00


	//----- nvinfo : EIATTR_KPARAM_INFO
	.align		4
.L_17:
        /*0038*/ 	.byte	0x04, 0x17
        /*003a*/ 	.short	(.L_19 - .L_18)
.L_18:
        /*003c*/ 	.word	0x00000000
        /*0040*/ 	.short	0x0003
        /*0042*/ 	.short	0x0018
        /*0044*/ 	.byte	0x00, 0xf4, 0x21, 0x00


	//----- nvinfo : EIATTR_KPARAM_INFO
	.align		4
.L_19:
        /*0048*/ 	.byte	0x04, 0x17
        /*004a*/ 	.short	(.L_21 - .L_20)
.L_20:
        /*004c*/ 	.word	0x00000000
        /*0050*/ 	.short	0x0002
        /*0052*/ 	.short	0x0010
        /*0054*/ 	.byte	0x00, 0xf4, 0x21, 0x00


	//----- nvinfo : EIATTR_KPARAM_INFO
	.align		4
.L_21:
        /*0058*/ 	.byte	0x04, 0x17
        /*005a*/ 	.short	(.L_23 - .L_22)
.L_22:
        /*005c*/ 	.word	0x00000000
        /*0060*/ 	.short	0x0001
        /*0062*/ 	.short	0x0008
        /*0064*/ 	.byte	0x00, 0xf4, 0x21, 0x00


	//----- nvinfo : EIATTR_KPARAM_INFO
	.align		4
.L_23:
        /*0068*/ 	.byte	0x04, 0x17
        /*006a*/ 	.short	(.L_25 - .L_24)
.L_24:
        /*006c*/ 	.word	0x00000000
        /*0070*/ 	.short	0x0000
        /*0072*/ 	.short	0x0000
        /*0074*/ 	.byte	0x00, 0xf4, 0x21, 0x00


	//----- nvinfo : EIATTR_SPARSE_MMA_MASK
	.align		4
.L_25:
        /*0078*/ 	.byte	0x03, 0x50
        /*007a*/ 	.short	0x0000


	//----- nvinfo : EIATTR_MAXREG_COUNT
	.align		4
        /*007c*/ 	.byte	0x03, 0x1b
        /*007e*/ 	.short	0x00ff


	//----- nvinfo : EIATTR_EXIT_INSTR_OFFSETS
	.align		4
        /*0080*/ 	.byte	0x04, 0x1c
        /*0082*/ 	.short	(.L_27 - .L_26)


	//   ....[0]....
.L_26:
        /*0084*/ 	.word	0x00000520


	//----- nvinfo : EIATTR_REQNTID
	.align		4
.L_27:
        /*0088*/ 	.byte	0x04, 0x10
        /*008a*/ 	.short	(.L_29 - .L_28)
.L_28:
        /*008c*/ 	.word	0x00000080
        /*0090*/ 	.word	0x00000001
        /*0094*/ 	.word	0x00000001


	//----- nvinfo : EIATTR_CBANK_PARAM_SIZE
	.align		4
.L_29:
        /*0098*/ 	.byte	0x03, 0x19
        /*009a*/ 	.short	0x0034


	//----- nvinfo : EIATTR_PARAM_CBANK
	.align		4
        /*009c*/ 	.byte	0x04, 0x0a
        /*009e*/ 	.short	(.L_31 - .L_30)
	.align		4
.L_30:
        /*00a0*/ 	.word	index@(.nv.constant0.triton_poi_fused__native_batch_norm_legit_no_training_mul_sigmoid_21)
        /*00a4*/ 	.short	0x0210
        /*00a6*/ 	.short	0x0034


	//----- nvinfo : EIATTR_SW_WAR
	.align		4
.L_31:
        /*00a8*/ 	.byte	0x04, 0x36
        /*00aa*/ 	.short	(.L_33 - .L_32)
.L_32:
        /*00ac*/ 	.word	0x00000008
.L_33:


//--------------------- .nv.callgraph             --------------------------
	.section	.nv.callgraph,"",@"SHT_CUDA_CALLGRAPH"
	.align	4
	.sectionentsize	8
	.align		4
        /*0000*/ 	.word	0x00000000
	.align		4
        /*0004*/ 	.word	0xffffffff
	.align		4
        /*0008*/ 	.word	0x00000000
	.align		4
        /*000c*/ 	.word	0xfffffffe
	.align		4
        /*0010*/ 	.word	0x00000000
	.align		4
        /*0014*/ 	.word	0xfffffffd
	.align		4
        /*0018*/ 	.word	0x00000000
	.align		4
        /*001c*/ 	.word	0xfffffffc


//--------------------- .nv.constant4             --------------------------
	.section	.nv.constant4,"a",@progbits
	.align	8
	.align		8
.nv.constant4:
        /*0000*/ 	.dword	_$_str
	.align		8
        /*0008*/ 	.dword	_$_str_$_2


//--------------------- .text.triton_poi_fused__native_batch_norm_legit_no_training_mul_sigmoid_21 --------------------------
	.section	.text.triton_poi_fused__native_batch_norm_legit_no_training_mul_sigmoid_21,"ax",@progbits
	.align	128
        .global         triton_poi_fused__native_batch_norm_legit_no_training_mul_sigmoid_21
        .type           triton_poi_fused__native_batch_norm_legit_no_training_mul_sigmoid_21,@function
        .size           triton_poi_fused__native_batch_norm_legit_no_training_mul_sigmoid_21,(.L_x_1 - triton_poi_fused__native_batch_norm_legit_no_training_mul_sigmoid_21)
        .other          triton_poi_fused__native_batch_norm_legit_no_training_mul_sigmoid_21,@"STO_CUDA_ENTRY STV_DEFAULT"
triton_poi_fused__native_batch_norm_legit_no_training_mul_sigmoid_21:
.text.triton_poi_fused__native_batch_norm_legit_no_training_mul_sigmoid_21:
[----:B------:R-:W-:Y:S01]  /*0000*/  LDC R1, c[0x0][0x28] ;  /* 0x00000a00ff017b82 */ /* 0x000fe20000000800 */
[----:B------:R-:W1:Y:S07]  /*0010*/  S2R R0, SR_TID.X ;  /* 0x0000000000007919 */ /* 0x000e6e0000002100 */
[----:B------:R-:W2:Y:S01]  /*0020*/  LDC.64 R2, c[0x0][0x228] ;  /* 0x00008a00ff027b82 */ /* 0x000ea20000000a00 */
[----:B------:R-:W-:Y:S01]  /*0030*/  ULDC.64 UR4, c[0x0][0x208] ;  /* 0x0000820000047ab9 */ /* 0x000fe20000000a00 */
[----:B------:R-:W3:Y:S06]  /*0040*/  S2R R5, SR_CTAID.X ;  /* 0x0000000000057919 */ /* 0x000eec0000002500 */
[----:B------:R-:W4:Y:S08]  /*0050*/  LDC.64 R6, c[0x0][0x220] ;  /* 0x00008800ff067b82 */ /* 0x000f300000000a00 */
[----:B------:R-:W5:Y:S08]  /*0060*/  LDC.64 R8, c[0x0][0x230] ;  /* 0x00008c00ff087b82 */ /* 0x000f700000000a00 */
[----:B------:R-:W5:Y:S01]  /*0070*/  LDC.64 R10, c[0x0][0x238] ;  /* 0x00008e00ff0a7b82 */ /* 0x000f620000000a00 */
[----:B-1----:R-:W-:-:S04]  /*0080*/  SHF.L.U32 R0, R0, 0x1, RZ ;  /* 0x0000000100007819 */ /* 0x002fc800000006ff */
[----:B------:R-:W-:-:S04]  /*0090*/  LOP3.LUT R0, R0, 0xfe, RZ, 0xc0, !PT ;  /* 0x000000fe00007812 */ /* 0x000fc800078ec0ff */
[----:B---3--:R-:W-:-:S05]  /*00a0*/  LEA R0, R5, R0, 0x8 ;  /* 0x0000000005007211 */ /* 0x008fca00078e40ff */
[----:B------:R-:W-:-:S05]  /*00b0*/  IMAD.HI R4, R0, 0x66666667, RZ ;  /* 0x6666666700047827 */ /* 0x000fca00078e02ff */
[----:B------:R-:W-:-:S04]  /*00c0*/  SHF.R.U32.HI R5, RZ, 0x1f, R4 ;  /* 0x0000001fff057819 */ /* 0x000fc80000011604 */
[----:B------:R-:W-:-:S05]  /*00d0*/  LEA.HI.SX32 R5, R4, R5, 0x18 ;  /* 0x0000000504057211 */ /* 0x000fca00078fc2ff */
[----:B------:R-:W-:Y:S02]  /*00e0*/  IMAD R13, R5, -0x280, R0 ;  /* 0xfffffd80050d7824 */ /* 0x000fe400078e0200 */
[----:B------:R-:W1:Y:S02]  /*00f0*/  LDC.64 R4, c[0x0][0x218] ;  /* 0x00008600ff047b82 */ /* 0x000e640000000a00 */
[----:B--2---:R-:W-:-:S06]  /*0100*/  IMAD.WIDE R2, R13, 0x4, R2 ;  /* 0x000000040d027825 */ /* 0x004fcc00078e0202 */
[----:B------:R-:W2:Y:S01]  /*0110*/  LDG.E.EL.64 R2, desc[UR4][R2.64] ;  /* 0x0000000402027981 */ /* 0x000ea2000c2e1b00 */
[----:B----4-:R-:W-:-:S04]  /*0120*/  IMAD.WIDE R6, R13, 0x4, R6 ;  /* 0x000000040d067825 */ /* 0x010fc800078e0206 */
[C---:B-----5:R-:W-:Y:S02]  /*0130*/  IMAD.WIDE R8, R13.reuse, 0x4, R8 ;  /* 0x000000040d087825 */ /* 0x060fe400078e0208 */
[----:B------:R-:W3:Y:S02]  /*0140*/  LDG.E.EL.64 R6, desc[UR4][R6.64] ;  /* 0x0000000406067981 */ /* 0x000ee4000c2e1b00 */
[----:B0-----:R-:W-:Y:S02]  /*0150*/  IMAD.WIDE R10, R13, 0x4, R10 ;  /* 0x000000040d0a7825 */ /* 0x001fe400078e020a */
[----:B------:R-:W4:Y:S04]  /*0160*/  LDG.E.EL.64 R8, desc[UR4][R8.64] ;  /* 0x0000000408087981 */ /* 0x000f28000c2e1b00 */
[----:B------:R-:W4:Y:S01]  /*0170*/  LDG.E.EL.64 R10, desc[UR4][R10.64] ;  /* 0x000000040a0a7981 */ /* 0x000f22000c2e1b00 */
[----:B-1----:R-:W-:-:S06]  /*0180*/  IMAD.WIDE R4, R0, 0x4, R4 ;  /* 0x0000000400047825 */ /* 0x002fcc00078e0204 */
[----:B------:R-:W3:Y:S01]  /*0190*/  LDG.E.64 R4, desc[UR4][R4.64] ;  /* 0x0000000404047981 */ /* 0x000ee2000c1e1b00 */
[----:B--2---:R-:W-:Y:S01]  /*01a0*/  FADD R2, R2, 9.9999997473787516356e-06 ;  /* 0x3727c5ac02027421 */ /* 0x004fe20000000000 */
[----:B------:R-:W-:-:S03]  /*01b0*/  FADD R3, R3, 9.9999997473787516356e-06 ;  /* 0x3727c5ac03037421 */ /* 0x000fc60000000000 */
[----:B------:R-:W0:Y:S08]  /*01c0*/  MUFU.SQRT R12, R2 ;  /* 0x00000002000c7308 */ /* 0x000e300000002000 */
[----:B------:R-:W1:Y:S01]  /*01d0*/  MUFU.SQRT R13, R3 ;  /* 0x00000003000d7308 */ /* 0x000e620000002000 */
[C---:B0-----:R-:W-:Y:S02]  /*01e0*/  FSETP.GT.AND P0, PT, R12.reuse, 8.50705917302346158658e+37, PT ;  /* 0x7e8000000c00780b */ /* 0x041fe40003f04000 */
[----:B------:R-:W-:-:S02]  /*01f0*/  FSETP.GEU.AND P2, PT, R12, 1.175494350822287508e-38, PT ;  /* 0x008000000c00780b */ /* 0x000fc40003f4e000 */
[C---:B-1----:R-:W-:Y:S02]  /*0200*/  FSETP.GT.AND P1, PT, R13.reuse, 8.50705917302346158658e+37, PT ;  /* 0x7e8000000d00780b */ /* 0x042fe40003f24000 */
[----:B------:R-:W-:-:S07]  /*0210*/  FSETP.GEU.AND P3, PT, R13, 1.175494350822287508e-38, PT ;  /* 0x008000000d00780b */ /* 0x000fce0003f6e000 */
[----:B------:R-:W-:Y:S01]  /*0220*/  @P0 FMUL R12, R12, 0.25 ;  /* 0x3e8000000c0c0820 */ /* 0x000fe20000400000 */
[----:B------:R-:W-:-:S03]  /*0230*/  HFMA2.MMA R2, -RZ, RZ, 1.625, 0 ;  /* 0x3e800000ff027435 */ /* 0x000fc600000001ff */
[----:B------:R-:W-:Y:S01]  /*0240*/  @!P2 FMUL R12, R12, 16777216 ;  /* 0x4b8000000c0ca820 */ /* 0x000fe20000400000 */
[----:B------:R-:W-:-:S05]  /*0250*/  @P1 FMUL R13, R13, 0.25 ;  /* 0x3e8000000d0d1820 */ /* 0x000fca0000400000 */
[----:B------:R-:W0:Y:S01]  /*0260*/  MUFU.RCP R12, R12 ;  /* 0x0000000c000c7308 */ /* 0x000e220000001000 */
[----:B------:R-:W-:Y:S01]  /*0270*/  @!P3 FMUL R13, R13, 16777216 ;  /* 0x4b8000000d0db820 */ /* 0x000fe20000400000 */
[----:B------:R-:W-:-:S06]  /*0280*/  FSEL R3, R2, 1, P0 ;  /* 0x3f80000002037808 */ /* 0x000fcc0000000000 */
[----:B------:R-:W1:Y:S01]  /*0290*/  MUFU.RCP R13, R13 ;  /* 0x0000000d000d7308 */ /* 0x000e620000001000 */
[----:B------:R-:W-:Y:S01]  /*02a0*/  @!P2 FMUL R3, R3, 16777216 ;  /* 0x4b8000000303a820 */ /* 0x000fe20000400000 */
[----:B------:R-:W-:Y:S01]  /*02b0*/  FSEL R14, R2, 1, P1 ;  /* 0x3f800000020e7808 */ /* 0x000fe20000800000 */
[----:B---3--:R-:W-:Y:S02]  /*02c0*/  FADD R4, R4, -R6 ;  /* 0x8000000604047221 */ /* 0x008fe40000000000 */
[----:B0-----:R-:W-:Y:S02]  /*02d0*/  FMUL R3, R12, R3 ;  /* 0x000000030c037220 */ /* 0x001fe40000400000 */
[----:B------:R-:W-:Y:S01]  /*02e0*/  @!P3 FMUL R14, R14, 16777216 ;  /* 0x4b8000000e0eb820 */ /* 0x000fe20000400000 */
[----:B------:R-:W-:Y:S01]  /*02f0*/  FADD R5, R5, -R7 ;  /* 0x8000000705057221 */ /* 0x000fe20000000000 */
[----:B------:R-:W-:Y:S02]  /*0300*/  FMUL R3, R4, R3 ;  /* 0x0000000304037220 */ /* 0x000fe40000400000 */
[----:B-1----:R-:W-:-:S02]  /*0310*/  FMUL R14, R13, R14 ;  /* 0x0000000e0d0e7220 */ /* 0x002fc40000400000 */
[----:B----4-:R-:W-:Y:S02]  /*0320*/  FFMA R8, R8, R3, R10 ;  /* 0x0000000308087223 */ /* 0x010fe4000000000a */
[----:B------:R-:W-:Y:S02]  /*0330*/  FMUL R14, R5, R14 ;  /* 0x0000000e050e7220 */ /* 0x000fe40000400000 */
[----:B------:R-:W-:Y:S02]  /*0340*/  FADD R3, RZ, -R8 ;  /* 0x80000008ff037221 */ /* 0x000fe40000000000 */
[----:B------:R-:W-:Y:S02]  /*0350*/  FFMA R9, R9, R14, R11 ;  /* 0x0000000e09097223 */ /* 0x000fe4000000000b */
[----:B------:R-:W-:Y:S02]  /*0360*/  FMUL R4, R3, 1.4426950216293334961 ;  /* 0x3fb8aa3b03047820 */ /* 0x000fe40000400000 */
[----:B------:R-:W-:-:S04]  /*0370*/  FADD R3, RZ, -R9 ;  /* 0x80000009ff037221 */ /* 0x000fc80000000000 */
[----:B------:R-:W-:Y:S01]  /*0380*/  FMUL R6, R3, 1.4426950216293334961 ;  /* 0x3fb8aa3b03067820 */ /* 0x000fe20000400000 */
[----:B------:R-:W-:-:S04]  /*0390*/  FSETP.GEU.AND P0, PT, R4, -126, PT ;  /* 0xc2fc00000400780b */ /* 0x000fc80003f0e000 */
[----:B------:R-:W-:-:S09]  /*03a0*/  FSETP.GEU.AND P1, PT, R6, -126, PT ;  /* 0xc2fc00000600780b */ /* 0x000fd20003f2e000 */
[----:B------:R-:W-:-:S04]  /*03b0*/  @!P0 FMUL R4, R4, 0.5 ;  /* 0x3f00000004048820 */ /* 0x000fc80000400000 */
[----:B------:R-:W-:Y:S01]  /*03c0*/  @!P1 FMUL R6, R6, 0.5 ;  /* 0x3f00000006069820 */ /* 0x000fe20000400000 */
[----:B------:R-:W0:Y:S08]  /*03d0*/  MUFU.EX2 R3, R4 ;  /* 0x0000000400037308 */ /* 0x000e300000000800 */
[----:B------:R-:W1:Y:S01]  /*03e0*/  MUFU.EX2 R5, R6 ;  /* 0x0000000600057308 */ /* 0x000e620000000800 */
[----:B0-----:R-:W-:-:S04]  /*03f0*/  @!P0 FMUL R3, R3, R3 ;  /* 0x0000000303038220 */ /* 0x001fc80000400000 */
[----:B------:R-:W-:Y:S01]  /*0400*/  FADD R7, R3, 1 ;  /* 0x3f80000003077421 */ /* 0x000fe20000000000 */
[----:B-1----:R-:W-:-:S04]  /*0410*/  @!P1 FMUL R5, R5, R5 ;  /* 0x0000000505059220 */ /* 0x002fc80000400000 */
[----:B------:R-:W-:Y:S01]  /*0420*/  FADD R10, R5, 1 ;  /* 0x3f800000050a7421 */ /* 0x000fe20000000000 */
[----:B------:R-:W-:Y:S01]  /*0430*/  FSETP.GT.AND P0, PT, R7, 8.50705917302346158658e+37, PT ;  /* 0x7e8000000700780b */ /* 0x000fe20003f04000 */
[----:B------:R-:W0:Y:S03]  /*0440*/  LDC.64 R4, c[0x0][0x210] ;  /* 0x00008400ff047b82 */ /* 0x000e260000000a00 */
[----:B------:R-:W-:-:S09]  /*0450*/  FSETP.GT.AND P1, PT, R10, 8.50705917302346158658e+37, PT ;  /* 0x7e8000000a00780b */ /* 0x000fd20003f24000 */
[----:B------:R-:W-:-:S04]  /*0460*/  @P0 FMUL R7, R7, 0.25 ;  /* 0x3e80000007070820 */ /* 0x000fc80000400000 */
[----:B------:R-:W-:Y:S02]  /*0470*/  @P1 FMUL R10, R10, 0.25 ;  /* 0x3e8000000a0a1820 */ /* 0x000fe40000400000 */
[----:B------:R-:W1:Y:S08]  /*0480*/  MUFU.RCP R7, R7 ;  /* 0x0000000700077308 */ /* 0x000e700000001000 */
[----:B------:R-:W2:Y:S01]  /*0490*/  MUFU.RCP R10, R10 ;  /* 0x0000000a000a7308 */ /* 0x000ea20000001000 */
[----:B------:R-:W-:-:S02]  /*04a0*/  FSEL R6, R2, 1, P0 ;  /* 0x3f80000002067808 */ /* 0x000fc40000000000 */
[----:B------:R-:W-:-:S03]  /*04b0*/  FSEL R3, R2, 1, P1 ;  /* 0x3f80000002037808 */ /* 0x000fc60000800000 */
[----:B-1----:R-:W-:-:S04]  /*04c0*/  FMUL R11, R7, R6 ;  /* 0x00000006070b7220 */ /* 0x002fc80000400000 */
[----:B------:R-:W-:Y:S01]  /*04d0*/  FMUL R8, R8, R11 ;  /* 0x0000000b08087220 */ /* 0x000fe20000400000 */
[----:B--2---:R-:W-:Y:S01]  /*04e0*/  FMUL R6, R10, R3 ;  /* 0x000000030a067220 */ /* 0x004fe20000400000 */
[----:B0-----:R-:W-:-:S04]  /*04f0*/  IMAD.WIDE R2, R0, 0x4, R4 ;  /* 0x0000000400027825 */ /* 0x001fc800078e0204 */
[----:B------:R-:W-:-:S05]  /*0500*/  FMUL R9, R9, R6 ;  /* 0x0000000609097220 */ /* 0x000fca0000400000 */
[----:B------:R-:W-:Y:S01]  /*0510*/  STG.E.64 desc[UR4][R2.64], R8 ;  /* 0x0000000802007986 */ /* 0x000fe2000c101b04 */
[----:B------:R-:W-:Y:S05]  /*0520*/  EXIT ;  /* 0x000000000000794d */ /* 0x000fea0003800000 */
.L_x_0:
[----:B------:R-:W-:-:S00]  /*0530*/  BRA `(.L_x_0) ;  /* 0xfffffffc00fc7947 */ /* 0x000fc0000383ffff */
[----:B------:R-:W-:-:S00]  /*0540*/  NOP ;  /* 0x0000000000007918 */ /* 0x000fc00000000000 */
        /* <DEDUP_REMOVED lines=11> */
.L_x_1:


//--------------------- .nv.global.init           --------------------------
	.section	.nv.global.init,"aw",@progbits
.nv.global.init:
	.type		_$_str,@object
	.size		_$_str,(_$_str_$_2 - _$_str)
_$_str:
        /*0000*/ 	.byte	0x5f, 0x5f, 0x43, 0x55, 0x44, 0x41, 0x5f, 0x46, 0x54, 0x5a, 0x00
	.type		_$_str_$_2,@object
	.size		_$_str_$_2,(.L_1 - _$_str_$_2)
_$_str_$_2:
        /*000b*/ 	.byte	0x5f, 0x5f, 0x43, 0x55, 0x44, 0x41, 0x5f, 0x50, 0x52, 0x45, 0x43, 0x5f, 0x53, 0x51, 0x52, 0x54
        /*001b*/ 	.byte	0x00
.L_1:


//--------------------- .nv.constant0.triton_poi_fused__native_batch_norm_legit_no_training_mul_sigmoid_21 --------------------------
	.section	.nv.constant0.triton_poi_fused__native_batch_norm_legit_no_training_mul_sigmoid_21,"a",@progbits
	.sectionflags	@""
	.align	4
.nv.constant0.triton_poi_fused__native_batch_norm_legit_no_training_mul_sigmoid_21:
	.zero		580
